//
// Generated by NVIDIA NVVM Compiler
//
// Compiler Build ID: CL-36424714
// Cuda compilation tools, release 13.0, V13.0.88
// Based on NVVM 20.0.0
//

.version 9.0
.target sm_100
.address_size 64

	// .globl	_Z11silu_kernelPKfPfi

.visible .entry _Z11silu_kernelPKfPfi(
	.param .u64 .ptr .align 1 _Z11silu_kernelPKfPfi_param_0,
	.param .u64 .ptr .align 1 _Z11silu_kernelPKfPfi_param_1,
	.param .u32 _Z11silu_kernelPKfPfi_param_2
)
{
	.reg .pred 	%p<2>;
	.reg .b32 	%r<6>;
	.reg .b32 	%f<7>;
	.reg .b64 	%rd<8>;

	ld.param.u64 	%rd3, [_Z11silu_kernelPKfPfi_param_0];
	ld.param.u64 	%rd2, [_Z11silu_kernelPKfPfi_param_1];
	ld.param.u32 	%r2, [_Z11silu_kernelPKfPfi_param_2];
	cvta.to.global.u64 	%rd1, %rd3;
	mov.u32 	%r3, %ntid.x;
	mov.u32 	%r4, %ctaid.x;
	mov.u32 	%r5, %tid.x;
	mad.lo.s32 	%r1, %r3, %r4, %r5;
	setp.ge.s32 	%p1, %r1, %r2;
	@%p1 bra 	$L__BB0_2;
	cvta.to.global.u64 	%rd4, %rd2;
	mul.wide.s32 	%rd5, %r1, 4;
	add.s64 	%rd6, %rd1, %rd5;
	ld.global.f32 	%f1, [%rd6];
	mul.f32 	%f2, %f1, 0fBFB8AA3B;
	ex2.approx.f32 	%f3, %f2;
	add.f32 	%f4, %f3, 0f3F800000;
	rcp.rn.f32 	%f5, %f4;
	mul.f32 	%f6, %f1, %f5;
	add.s64 	%rd7, %rd4, %rd5;
	st.global.f32 	[%rd7], %f6;
$L__BB0_2:
	ret;

}


// ===== COMPILED SASS (sm_100) =====

	.target	sm_100

	.elftype	@"ET_EXEC"


//--------------------- .note.nv.tkinfo           --------------------------
	.section	.note.nv.tkinfo,"",@"SHT_NOTE"
	.sectionflags	@"SHF_NOTE_NV_TKINFO"
	.tkinfo
        /*0018*/ 	.word	0x00000002
        /*0030*/ 	.string	""
        /*0030*/ 	.string	"ptxas"
        /*0030*/ 	.string	"Cuda compilation tools, release 13.0, V13.0.88"
        /*0030*/ 	.string	"Build cuda_13.0.r13.0/compiler.36424714_0"
        /*0030*/ 	.string	"-arch sm_100 -m 64 "



//--------------------- .note.nv.cuinfo           --------------------------
	.section	.note.nv.cuinfo,"",@"SHT_NOTE"
	.sectionflags	@"SHF_NOTE_NV_CUINFO"
        /*0018*/ 	.short	0x0002
        /*001a*/ 	.short	0x0064
        /*001c*/ 	.short	0x0082
	.zero		2


//--------------------- .nv.info                  --------------------------
	.section	.nv.info,"",@"SHT_CUDA_INFO"
	.align	4


	//----- nvinfo : EIATTR_REGCOUNT
	.align		4
        /*0000*/ 	.byte	0x04, 0x2f
        /*0002*/ 	.short	(.L_1 - .L_0)
	.align		4
.L_0:
        /*0004*/ 	.word	index@(_Z11silu_kernelPKfPfi)
        /*0008*/ 	.word	0x0000000f


	//----- nvinfo : EIATTR_FRAME_SIZE
	.align		4
.L_1:
        /*000c*/ 	.byte	0x04, 0x11
        /*000e*/ 	.short	(.L_3 - .L_2)
	.align		4
.L_2:
        /*0010*/ 	.word	index@($__internal_0_$__cuda_sm20_rcp_rn_f32_slowpath)
        /*0014*/ 	.word	0x00000000


	//----- nvinfo : EIATTR_FRAME_SIZE
	.align		4
.L_3:
        /*0018*/ 	.byte	0x04, 0x11
        /*001a*/ 	.short	(.L_5 - .L_4)
	.align		4
.L_4:
        /*001c*/ 	.word	index@(_Z11silu_kernelPKfPfi)
        /*0020*/ 	.word	0x00000000


	//----- nvinfo : EIATTR_MIN_STACK_SIZE
	.align		4
.L_5:
        /*0024*/ 	.byte	0x04, 0x12
        /*0026*/ 	.short	(.L_7 - .L_6)
	.align		4
.L_6:
        /*0028*/ 	.word	index@(_Z11silu_kernelPKfPfi)
        /*002c*/ 	.word	0x00000000
.L_7:


//--------------------- .nv.compat                --------------------------
	.section	.nv.compat,"",@"SHT_CUDA_COMPAT_INFO"
	.align	4
        /*0000*/ 	.byte	0x02, 0x09, 0x00, 0x00, 0x02, 0x02, 0x01, 0x00, 0x02, 0x05, 0x05, 0x00, 0x03, 0x07, 0x01, 0x01
        /*0010*/ 	.byte	0x02, 0x03, 0x00, 0x00, 0x02, 0x06, 0x01, 0x00, 0x04, 0x0b, 0x08, 0x00, 0x01, 0x00, 0x00, 0x00
        /*0020*/ 	.byte	0x00, 0x00, 0x00, 0x00


//--------------------- .nv.info._Z11silu_kernelPKfPfi --------------------------
	.section	.nv.info._Z11silu_kernelPKfPfi,"",@"SHT_CUDA_INFO"
	.sectionflags	@""
	.align	4


	//----- nvinfo : EIATTR_CUDA_API_VERSION
	.align		4
        /*0000*/ 	.byte	0x04, 0x37
        /*0002*/ 	.short	(.L_9 - .L_8)
.L_8:
        /*0004*/ 	.word	0x00000082


	//----- nvinfo : EIATTR_KPARAM_INFO
	.align		4
.L_9:
        /*0008*/ 	.byte	0x04, 0x17
        /*000a*/ 	.short	(.L_11 - .L_10)
.L_10:
        /*000c*/ 	.word	0x00000000
        /*0010*/ 	.short	0x0002
        /*0012*/ 	.short	0x0010
        /*0014*/ 	.byte	0x00, 0xf0, 0x11, 0x00


	//----- nvinfo : EIATTR_KPARAM_INFO
	.align		4
.L_11:
        /*0018*/ 	.byte	0x04, 0x17
        /*001a*/ 	.short	(.L_13 - .L_12)
.L_12:
        /*001c*/ 	.word	0x00000000
        /*0020*/ 	.short	0x0001
        /*0022*/ 	.short	0x0008
        /*0024*/ 	.byte	0x00, 0xf5, 0x21, 0x00


	//----- nvinfo : EIATTR_KPARAM_INFO
	.align		4
.L_13:
        /*0028*/ 	.byte	0x04, 0x17
        /*002a*/ 	.short	(.L_15 - .L_14)
.L_14:
        /*002c*/ 	.word	0x00000000
        /*0030*/ 	.short	0x0000
        /*0032*/ 	.short	0x0000
        /*0034*/ 	.byte	0x00, 0xf5, 0x21, 0x00


	//----- nvinfo : EIATTR_SPARSE_MMA_MASK
	.align		4
.L_15:
        /*0038*/ 	.byte	0x03, 0x50
        /*003a*/ 	.short	0x0000


	//----- nvinfo : EIATTR_MAXREG_COUNT
	.align		4
        /*003c*/ 	.byte	0x03, 0x1b
        /*003e*/ 	.short	0x00ff


	//----- nvinfo : EIATTR_MERCURY_ISA_VERSION
	.align		4
        /*0040*/ 	.byte	0x03, 0x5f
        /*0042*/ 	.short	0x0101


	//----- nvinfo : EIATTR_VRC_CTA_INIT_COUNT
	.align		4
        /*0044*/ 	.byte	0x02, 0x4a
	.zero		1
	.zero		1


	//----- nvinfo : EIATTR_EXIT_INSTR_OFFSETS
	.align		4
        /*0048*/ 	.byte	0x04, 0x1c
        /*004a*/ 	.short	(.L_17 - .L_16)


	//   ....[0]....
.L_16:
        /*004c*/ 	.word	0x00000070


	//   ....[1]....
        /*0050*/ 	.word	0x00000230


	//----- nvinfo : EIATTR_CRS_STACK_SIZE
	.align		4
.L_17:
        /*0054*/ 	.byte	0x04, 0x1e
        /*0056*/ 	.short	(.L_19 - .L_18)
.L_18:
        /*0058*/ 	.word	0x00000000


	//----- nvinfo : EIATTR_CBANK_PARAM_SIZE
	.align		4
.L_19:
        /*005c*/ 	.byte	0x03, 0x19
        /*005e*/ 	.short	0x0014


	//----- nvinfo : EIATTR_PARAM_CBANK
	.align		4
        /*0060*/ 	.byte	0x04, 0x0a
        /*0062*/ 	.short	(.L_21 - .L_20)
	.align		4
.L_20:
        /*0064*/ 	.word	index@(.nv.constant0._Z11silu_kernelPKfPfi)
        /*0068*/ 	.short	0x0380
        /*006a*/ 	.short	0x0014


	//----- nvinfo : EIATTR_SW_WAR
	.align		4
.L_21:
        /*006c*/ 	.byte	0x04, 0x36
        /*006e*/ 	.short	(.L_23 - .L_22)
.L_22:
        /*0070*/ 	.word	0x00000008
.L_23:


//--------------------- .nv.callgraph             --------------------------
	.section	.nv.callgraph,"",@"SHT_CUDA_CALLGRAPH"
	.align	4
	.sectionentsize	8
	.align		4
        /*0000*/ 	.word	0x00000000
	.align		4
        /*0004*/ 	.word	0xffffffff
	.align		4
        /*0008*/ 	.word	0x00000000
	.align		4
        /*000c*/ 	.word	0xfffffffe
	.align		4
        /*0010*/ 	.word	0x00000000
	.align		4
        /*0014*/ 	.word	0xfffffffd
	.align		4
        /*0018*/ 	.word	0x00000000
	.align		4
        /*001c*/ 	.word	0xfffffffc


//--------------------- .text._Z11silu_kernelPKfPfi --------------------------
	.section	.text._Z11silu_kernelPKfPfi,"ax",@progbits
	.align	128
        .global         _Z11silu_kernelPKfPfi
        .type           _Z11silu_kernelPKfPfi,@function
        .size           _Z11silu_kernelPKfPfi,(.L_x_8 - _Z11silu_kernelPKfPfi)
        .other          _Z11silu_kernelPKfPfi,@"STO_CUDA_ENTRY STV_DEFAULT"
_Z11silu_kernelPKfPfi:
.text._Z11silu_kernelPKfPfi:
[----:B------:R-:W-:Y:S01]  /*0000*/  LDC R1, c[0x0][0x37c] ;  /* 0x0000df00ff017b82 */ /* 0x000fe20000000800 */
[----:B------:R-:W0:Y:S01]  /*0010*/  S2R R3, SR_CTAID.X ;  /* 0x0000000000037919 */ /* 0x000e220000002500 */
[----:B------:R-:W0:Y:S01]  /*0020*/  LDCU UR4, c[0x0][0x360] ;  /* 0x00006c00ff0477ac */ /* 0x000e220008000800 */
[----:B------:R-:W0:Y:S01]  /*0030*/  S2R R0, SR_TID.X ;  /* 0x0000000000007919 */ /* 0x000e220000002100 */
[----:B------:R-:W1:Y:S01]  /*0040*/  LDCU UR5, c[0x0][0x390] ;  /* 0x00007200ff0577ac */ /* 0x000e620008000800 */
[----:B0-----:R-:W-:-:S05]  /*0050*/  IMAD R3, R3, UR4, R0 ;  /* 0x0000000403037c24 */ /* 0x001fca000f8e0200 */
[----:B-1----:R-:W-:-:S13]  /*0060*/  ISETP.GE.AND P0, PT, R3, UR5, PT ;  /* 0x0000000503007c0c */ /* 0x002fda000bf06270 */
[----:B------:R-:W-:Y:S05]  /*0070*/  @P0 EXIT ;  /* 0x000000000000094d */ /* 0x000fea0003800000 */
[----:B------:R-:W0:Y:S01]  /*0080*/  LDC.64 R4, c[0x0][0x380] ;  /* 0x0000e000ff047b82 */ /* 0x000e220000000a00 */
[----:B------:R-:W1:Y:S01]  /*0090*/  LDCU.64 UR4, c[0x0][0x358] ;  /* 0x00006b00ff0477ac */ /* 0x000e620008000a00 */
[----:B0-----:R-:W-:-:S06]  /*00a0*/  IMAD.WIDE R4, R3, 0x4, R4 ;  /* 0x0000000403047825 */ /* 0x001fcc00078e0204 */
[----:B-1----:R-:W2:Y:S01]  /*00b0*/  LDG.E R4, desc[UR4][R4.64] ;  /* 0x0000000404047981 */ /* 0x002ea2000c1e1900 */
[----:B------:R-:W-:Y:S01]  /*00c0*/  BSSY.RECONVERGENT B0, `(.L_x_0) ;  /* 0x0000012000007945 */ /* 0x000fe20003800200 */
[----:B--2---:R-:W-:-:S05]  /*00d0*/  FMUL R0, R4, -1.4426950216293334961 ;  /* 0xbfb8aa3b04007820 */ /* 0x004fca0000400000 */
[----:B------:R-:W-:-:S13]  /*00e0*/  FSETP.GEU.AND P0, PT, R0, -126, PT ;  /* 0xc2fc00000000780b */ /* 0x000fda0003f0e000 */
[----:B------:R-:W-:-:S04]  /*00f0*/  @!P0 FMUL R0, R0, 0.5 ;  /* 0x3f00000000008820 */ /* 0x000fc80000400000 */
[----:B------:R-:W0:Y:S02]  /*0100*/  MUFU.EX2 R2, R0 ;  /* 0x0000000000027308 */ /* 0x000e240000000800 */
[----:B0-----:R-:W-:-:S04]  /*0110*/  @!P0 FMUL R2, R2, R2 ;  /* 0x0000000202028220 */ /* 0x001fc80000400000 */
[----:B------:R-:W-:-:S04]  /*0120*/  FADD R0, R2, 1 ;  /* 0x3f80000002007421 */ /* 0x000fc80000000000 */
[----:B------:R-:W-:-:S05]  /*0130*/  VIADD R2, R0, 0x1800000 ;  /* 0x0180000000027836 */ /* 0x000fca0000000000 */
[----:B------:R-:W-:-:S04]  /*0140*/  LOP3.LUT R2, R2, 0x7f800000, RZ, 0xc0, !PT ;  /* 0x7f80000002027812 */ /* 0x000fc800078ec0ff */
[----:B------:R-:W-:-:S13]  /*0150*/  ISETP.GT.U32.AND P0, PT, R2, 0x1ffffff, PT ;  /* 0x01ffffff0200780c */ /* 0x000fda0003f04070 */
[----:B------:R-:W-:Y:S05]  /*0160*/  @P0 BRA `(.L_x_1) ;  /* 0x00000000000c0947 */ /* 0x000fea0003800000 */
[----:B------:R-:W-:-:S07]  /*0170*/  MOV R6, 0x190 ;  /* 0x0000019000067802 */ /* 0x000fce0000000f00 */
[----:B------:R-:W-:Y:S05]  /*0180*/  CALL.REL.NOINC `($__internal_0_$__cuda_sm20_rcp_rn_f32_slowpath) ;  /* 0x00000000002c7944 */ /* 0x000fea0003c00000 */
[----:B------:R-:W-:Y:S05]  /*0190*/  BRA `(.L_x_2) ;  /* 0x0000000000107947 */ /* 0x000fea0003800000 */
.L_x_1:
[----:B------:R-:W0:Y:S02]  /*01a0*/  MUFU.RCP R5, R0 ;  /* 0x0000000000057308 */ /* 0x000e240000001000 */
[----:B0-----:R-:W-:-:S04]  /*01b0*/  FFMA R2, R0, R5, -1 ;  /* 0xbf80000000027423 */ /* 0x001fc80000000005 */
[----:B------:R-:W-:-:S04]  /*01c0*/  FADD.FTZ R2, -R2, -RZ ;  /* 0x800000ff02027221 */ /* 0x000fc80000010100 */
[----:B------:R-:W-:-:S07]  /*01d0*/  FFMA R5, R5, R2, R5 ;  /* 0x0000000205057223 */ /* 0x000fce0000000005 */
.L_x_2:
[----:B------:R-:W-:Y:S05]  /*01e0*/  BSYNC.RECONVERGENT B0 ;  /* 0x0000000000007941 */ /* 0x000fea0003800200 */
.L_x_0:
[----:B------:R-:W0:Y:S01]  /*01f0*/  LDC.64 R6, c[0x0][0x388] ;  /* 0x0000e200ff067b82 */ /* 0x000e220000000a00 */
[----:B------:R-:W-:Y:S01]  /*0200*/  FMUL R5, R4, R5 ;  /* 0x0000000504057220 */ /* 0x000fe20000400000 */
[----:B0-----:R-:W-:-:S05]  /*0210*/  IMAD.WIDE R2, R3, 0x4, R6 ;  /* 0x0000000403027825 */ /* 0x001fca00078e0206 */
[----:B------:R-:W-:Y:S01]  /*0220*/  STG.E desc[UR4][R2.64], R5 ;  /* 0x0000000502007986 */ /* 0x000fe2000c101904 */
[----:B------:R-:W-:Y:S05]  /*0230*/  EXIT ;  /* 0x000000000000794d */ /* 0x000fea0003800000 */
        .weak           $__internal_0_$__cuda_sm20_rcp_rn_f32_slowpath
        .type           $__internal_0_$__cuda_sm20_rcp_rn_f32_slowpath,@function
        .size           $__internal_0_$__cuda_sm20_rcp_rn_f32_slowpath,(.L_x_8 - $__internal_0_$__cuda_sm20_rcp_rn_f32_slowpath)
$__internal_0_$__cuda_sm20_rcp_rn_f32_slowpath:
[----:B------:R-:W-:Y:S01]  /*0240*/  IMAD.SHL.U32 R2, R0, 0x2, RZ ;  /* 0x0000000200027824 */ /* 0x000fe200078e00ff */
[----:B------:R-:W-:Y:S04]  /*0250*/  BSSY.RECONVERGENT B1, `(.L_x_3) ;  /* 0x0000030000017945 */ /* 0x000fe80003800200 */
[----:B------:R-:W-:-:S04]  /*0260*/  SHF.R.U32.HI R2, RZ, 0x18, R2 ;  /* 0x00000018ff027819 */ /* 0x000fc80000011602 */
[----:B------:R-:W-:-:S13]  /*0270*/  ISETP.NE.U32.AND P0, PT, R2, RZ, PT ;  /* 0x000000ff0200720c */ /* 0x000fda0003f05070 */
[----:B------:R-:W-:Y:S05]  /*0280*/  @P0 BRA `(.L_x_4) ;  /* 0x0000000000280947 */ /* 0x000fea0003800000 */
[----:B------:R-:W-:-:S05]  /*0290*/  IMAD.SHL.U32 R2, R0, 0x2, RZ ;  /* 0x0000000200027824 */ /* 0x000fca00078e00ff */
[----:B------:R-:W-:-:S13]  /*02a0*/  ISETP.NE.AND P0, PT, R2, RZ, PT ;  /* 0x000000ff0200720c */ /* 0x000fda0003f05270 */
[----:B------:R-:W-:Y:S01]  /*02b0*/  @P0 FFMA R7, R0, 1.84467440737095516160e+19, RZ ;  /* 0x5f80000000070823 */ /* 0x000fe200000000ff */
[----:B------:R-:W-:Y:S08]  /*02c0*/  @!P0 MUFU.RCP R5, R0 ;  /* 0x0000000000058308 */ /* 0x000ff00000001000 */
[----:B------:R-:W0:Y:S02]  /*02d0*/  @P0 MUFU.RCP R2, R7 ;  /* 0x0000000700020308 */ /* 0x000e240000001000 */
[----:B0-----:R-:W-:-:S04]  /*02e0*/  @P0 FFMA R8, R7, R2, -1 ;  /* 0xbf80000007080423 */ /* 0x001fc80000000002 */
[----:B------:R-:W-:-:S04]  /*02f0*/  @P0 FADD.FTZ R9, -R8, -RZ ;  /* 0x800000ff08090221 */ /* 0x000fc80000010100 */
[----:B------:R-:W-:-:S04]  /*0300*/  @P0 FFMA R2, R2, R9, R2 ;  /* 0x0000000902020223 */ /* 0x000fc80000000002 */
[----:B------:R-:W-:Y:S01]  /*0310*/  @P0 FFMA R5, R2, 1.84467440737095516160e+19, RZ ;  /* 0x5f80000002050823 */ /* 0x000fe200000000ff */
[----:B------:R-:W-:Y:S06]  /*0320*/  BRA `(.L_x_5) ;  /* 0x0000000000887947 */ /* 0x000fec0003800000 */
.L_x_4:
[----:B------:R-:W-:-:S04]  /*0330*/  IADD3 R5, PT, PT, R2, -0xfd, RZ ;  /* 0xffffff0302057810 */ /* 0x000fc80007ffe0ff */
[----:B------:R-:W-:-:S13]  /*0340*/  ISETP.GT.U32.AND P0, PT, R5, 0x1, PT ;  /* 0x000000010500780c */ /* 0x000fda0003f04070 */
[----:B------:R-:W-:Y:S05]  /*0350*/  @P0 BRA `(.L_x_6) ;  /* 0x0000000000780947 */ /* 0x000fea0003800000 */
[----:B------:R-:W-:Y:S01]  /*0360*/  LOP3.LUT R7, R0, 0x7fffff, RZ, 0xc0, !PT ;  /* 0x007fffff00077812 */ /* 0x000fe200078ec0ff */
[----:B------:R-:W-:-:S03]  /*0370*/  IMAD.MOV.U32 R12, RZ, RZ, 0x3 ;  /* 0x00000003ff0c7424 */ /* 0x000fc600078e00ff */
[----:B------:R-:W-:Y:S02]  /*0380*/  LOP3.LUT R7, R7, 0x3f800000, RZ, 0xfc, !PT ;  /* 0x3f80000007077812 */ /* 0x000fe400078efcff */
[----:B------:R-:W-:Y:S02]  /*0390*/  SHF.L.U32 R11, R12, R5, RZ ;  /* 0x000000050c0b7219 */ /* 0x000fe400000006ff */
[----:B------:R-:W0:Y:S02]  /*03a0*/  MUFU.RCP R8, R7 ;  /* 0x0000000700087308 */ /* 0x000e240000001000 */
[----:B0-----:R-:W-:-:S04]  /*03b0*/  FFMA R9, R7, R8, -1 ;  /* 0xbf80000007097423 */ /* 0x001fc80000000008 */
[----:B------:R-:W-:-:S04]  /*03c0*/  FADD.FTZ R9, -R9, -RZ ;  /* 0x800000ff09097221 */ /* 0x000fc80000010100 */
[CCC-:B------:R-:W-:Y:S01]  /*03d0*/  FFMA.RM R10, R8.reuse, R9.reuse, R8.reuse ;  /* 0x00000009080a7223 */ /* 0x1c0fe20000004008 */
[----:B------:R-:W-:-:S04]  /*03e0*/  FFMA.RP R9, R8, R9, R8 ;  /* 0x0000000908097223 */ /* 0x000fc80000008008 */
[C---:B------:R-:W-:Y:S02]  /*03f0*/  LOP3.LUT R8, R10.reuse, 0x7fffff, RZ, 0xc0, !PT ;  /* 0x007fffff0a087812 */ /* 0x040fe400078ec0ff */
[----:B------:R-:W-:Y:S02]  /*0400*/  FSETP.NEU.FTZ.AND P0, PT, R10, R9, PT ;  /* 0x000000090a00720b */ /* 0x000fe40003f1d000 */
[----:B------:R-:W-:Y:S02]  /*0410*/  LOP3.LUT R8, R8, 0x800000, RZ, 0xfc, !PT ;  /* 0x0080000008087812 */ /* 0x000fe400078efcff */
[----:B------:R-:W-:Y:S02]  /*0420*/  SEL R9, RZ, 0xffffffff, !P0 ;  /* 0xffffffffff097807 */ /* 0x000fe40004000000 */
[----:B------:R-:W-:-:S03]  /*0430*/  LOP3.LUT R10, R11, R8, RZ, 0xc0, !PT ;  /* 0x000000080b0a7212 */ /* 0x000fc600078ec0ff */
[----:B------:R-:W-:Y:S01]  /*0440*/  IMAD.MOV R9, RZ, RZ, -R9 ;  /* 0x000000ffff097224 */ /* 0x000fe200078e0a09 */
[----:B------:R-:W-:-:S04]  /*0450*/  SHF.R.U32.HI R10, RZ, R5, R10 ;  /* 0x00000005ff0a7219 */ /* 0x000fc8000001160a */
[----:B------:R-:W-:Y:S02]  /*0460*/  LOP3.LUT P1, RZ, R9, R5, R8, 0xf8, !PT ;  /* 0x0000000509ff7212 */ /* 0x000fe4000782f808 */
[C---:B------:R-:W-:Y:S02]  /*0470*/  LOP3.LUT P0, RZ, R10.reuse, 0x1, RZ, 0xc0, !PT ;  /* 0x000000010aff7812 */ /* 0x040fe4000780c0ff */
[----:B------:R-:W-:-:S04]  /*0480*/  LOP3.LUT P2, RZ, R10, 0x2, RZ, 0xc0, !PT ;  /* 0x000000020aff7812 */ /* 0x000fc8000784c0ff */
[----:B------:R-:W-:Y:S02]  /*0490*/  PLOP3.LUT P0, PT, P0, P1, P2, 0xe0, 0x0 ;  /* 0x000000000000781c */ /* 0x000fe40000703c20 */
[----:B------:R-:W-:Y:S02]  /*04a0*/  LOP3.LUT P1, RZ, R0, 0x7fffff, RZ, 0xc0, !PT ;  /* 0x007fffff00ff7812 */ /* 0x000fe4000782c0ff */
[----:B------:R-:W-:-:S04]  /*04b0*/  SEL R5, RZ, 0x1, !P0 ;  /* 0x00000001ff057807 */ /* 0x000fc80004000000 */
[----:B------:R-:W-:-:S04]  /*04c0*/  IADD3 R5, PT, PT, -R5, RZ, RZ ;  /* 0x000000ff05057210 */ /* 0x000fc80007ffe1ff */
[----:B------:R-:W-:Y:S01]  /*04d0*/  ISETP.GE.AND P0, PT, R5, RZ, PT ;  /* 0x000000ff0500720c */ /* 0x000fe20003f06270 */
[----:B------:R-:W-:-:S05]  /*04e0*/  VIADD R5, R2, 0xffffff04 ;  /* 0xffffff0402057836 */ /* 0x000fca0000000000 */
[----:B------:R-:W-:-:S07]  /*04f0*/  SHF.R.U32.HI R5, RZ, R5, R8 ;  /* 0x00000005ff057219 */ /* 0x000fce0000011608 */
[----:B------:R-:W-:-:S05]  /*0500*/  @!P0 VIADD R5, R5, 0x1 ;  /* 0x0000000105058836 */ /* 0x000fca0000000000 */
[----:B------:R-:W-:-:S04]  /*0510*/  @!P1 SHF.L.U32 R5, R5, 0x1, RZ ;  /* 0x0000000105059819 */ /* 0x000fc800000006ff */
[----:B------:R-:W-:Y:S01]  /*0520*/  LOP3.LUT R5, R5, 0x80000000, R0, 0xf8, !PT ;  /* 0x8000000005057812 */ /* 0x000fe200078ef800 */
[----:B------:R-:W-:Y:S06]  /*0530*/  BRA `(.L_x_5) ;  /* 0x0000000000047947 */ /* 0x000fec0003800000 */
.L_x_6:
[----:B------:R0:W1:Y:S02]  /*0540*/  MUFU.RCP R5, R0 ;  /* 0x0000000000057308 */ /* 0x0000640000001000 */
.L_x_5:
[----:B------:R-:W-:Y:S05]  /*0550*/  BSYNC.RECONVERGENT B1 ;  /* 0x0000000000017941 */ /* 0x000fea0003800200 */
.L_x_3:
[----:B------:R-:W-:-:S04]  /*0560*/  IMAD.MOV.U32 R7, RZ, RZ, 0x0 ;  /* 0x00000000ff077424 */ /* 0x000fc800078e00ff */
[----:B01----:R-:W-:Y:S05]  /*0570*/  RET.REL.NODEC R6 `(_Z11silu_kernelPKfPfi) ;  /* 0xfffffff806a07950 */ /* 0x003fea0003c3ffff */
.L_x_7:
[----:B------:R-:W-:-:S00]  /*0580*/  BRA `(.L_x_7) ;  /* 0xfffffffc00fc7947 */ /* 0x000fc0000383ffff */
[----:B------:R-:W-:-:S00]  /*0590*/  NOP ;  /* 0x0000000000007918 */ /* 0x000fc00000000000 */
        /* <DEDUP_REMOVED lines=14> */
.L_x_8:


//--------------------- .nv.shared.reserved.0     --------------------------
	.section	.nv.shared.reserved.0,"aw",@nobits
	.weak		__nv_reservedSMEM_offset_0_alias
	.size		__nv_reservedSMEM_offset_0_alias, 0, 64
	.other		__nv_reservedSMEM_offset_0_alias,@"STO_CUDA_RESERVED_SHARED STV_DEFAULT"
__nv_reservedSMEM_offset_0_alias:
	.zero		0
	.zero		64


//--------------------- .nv.constant0._Z11silu_kernelPKfPfi --------------------------
	.section	.nv.constant0._Z11silu_kernelPKfPfi,"a",@progbits
	.sectionflags	@""
	.align	4
.nv.constant0._Z11silu_kernelPKfPfi:
	.zero		916


//--------------------- SYMBOLS --------------------------

	.type		.nv.reservedSmem.offset0,@object
	.size		.nv.reservedSmem.offset0,0x4
